	.headerflags	@"EF_CUDA_TEXMODE_UNIFIED EF_CUDA_64BIT_ADDRESS EF_CUDA_ACCELERATORS EF_CUDA_SM90 EF_CUDA_VIRTUAL_SM(EF_CUDA_SM90)"
	.elftype	@"ET_EXEC"


//--------------------- .nv.info                  --------------------------
	.section	.nv.info,"",@"SHT_CUDA_INFO"
	.align	4


	//----- nvinfo : EIATTR_REGCOUNT
	.align		4
        /*0000*/ 	.byte	0x04, 0x2f
        /*0002*/ 	.short	(.L_1 - .L_0)
	.align		4
.L_0:
        /*0004*/ 	.word	index@(triton_poi_fused_add_convolution_relu_2)
        /*0008*/ 	.word	0x00000014


	//----- nvinfo : EIATTR_MIN_STACK_SIZE
	.align		4
.L_1:
        /*000c*/ 	.byte	0x04, 0x12
        /*000e*/ 	.short	(.L_3 - .L_2)
	.align		4
.L_2:
        /*0010*/ 	.word	index@(triton_poi_fused_add_convolution_relu_2)
        /*0014*/ 	.word	0x00000000


	//----- nvinfo : EIATTR_FRAME_SIZE
	.align		4
.L_3:
        /*0018*/ 	.byte	0x04, 0x11
        /*001a*/ 	.short	(.L_5 - .L_4)
	.align		4
.L_4:
        /*001c*/ 	.word	index@(triton_poi_fused_add_convolution_relu_2)
        /*0020*/ 	.word	0x00000000


	//----- nvinfo : EIATTR_MIN_STACK_SIZE
	.align		4
.L_5:
        /*0024*/ 	.byte	0x04, 0x12
        /*0026*/ 	.short	(.L_7 - .L_6)
	.align		4
.L_6:
        /*0028*/ 	.word	index@(triton_poi_fused_add_convolution_relu_2)
        /*002c*/ 	.word	0x00000000
.L_7:


//--------------------- .nv.info.triton_poi_fused_add_convolution_relu_2 --------------------------
	.section	.nv.info.triton_poi_fused_add_convolution_relu_2,"",@"SHT_CUDA_INFO"
	.sectionflags	@""
	.align	4


	//----- nvinfo : EIATTR_CUDA_API_VERSION
	.align		4
        /*0000*/ 	.byte	0x04, 0x37
        /*0002*/ 	.short	(.L_9 - .L_8)
.L_8:
        /*0004*/ 	.word	0x0000007c


	//----- nvinfo : EIATTR_KPARAM_INFO
	.align		4
.L_9:
        /*0008*/ 	.byte	0x04, 0x17
        /*000a*/ 	.short	(.L_11 - .L_10)
.L_10:
        /*000c*/ 	.word	0x00000000
        /*0010*/ 	.short	0x0004
        /*0012*/ 	.short	0x0020
        /*0014*/ 	.byte	0x00, 0xf0, 0x11, 0x00


	//----- nvinfo : EIATTR_KPARAM_INFO
	.align		4
.L_11:
        /*0018*/ 	.byte	0x04, 0x17
        /*001a*/ 	.short	(.L_13 - .L_12)
.L_12:
        /*001c*/ 	.word	0x00000000
        /*0020*/ 	.short	0x0003
        /*0022*/ 	.short	0x0018
        /*0024*/ 	.byte	0x00, 0xf4, 0x21, 0x00


	//----- nvinfo : EIATTR_KPARAM_INFO
	.align		4
.L_13:
        /*0028*/ 	.byte	0x04, 0x17
        /*002a*/ 	.short	(.L_15 - .L_14)
.L_14:
        /*002c*/ 	.word	0x00000000
        /*0030*/ 	.short	0x0002
        /*0032*/ 	.short	0x0010
        /*0034*/ 	.byte	0x00, 0xf4, 0x21, 0x00


	//----- nvinfo : EIATTR_KPARAM_INFO
	.align		4
.L_15:
        /*0038*/ 	.byte	0x04, 0x17
        /*003a*/ 	.short	(.L_17 - .L_16)
.L_16:
        /*003c*/ 	.word	0x00000000
        /*0040*/ 	.short	0x0001
        /*0042*/ 	.short	0x0008
        /*0044*/ 	.byte	0x00, 0xf4, 0x21, 0x00


	//----- nvinfo : EIATTR_KPARAM_INFO
	.align		4
.L_17:
        /*0048*/ 	.byte	0x04, 0x17
        /*004a*/ 	.short	(.L_19 - .L_18)
.L_18:
        /*004c*/ 	.word	0x00000000
        /*0050*/ 	.short	0x0000
        /*0052*/ 	.short	0x0000
        /*0054*/ 	.byte	0x00, 0xf4, 0x21, 0x00


	//----- nvinfo : EIATTR_SPARSE_MMA_MASK
	.align		4
.L_19:
        /*0058*/ 	.byte	0x03, 0x50
        /*005a*/ 	.short	0x0000


	//----- nvinfo : EIATTR_MAXREG_COUNT
	.align		4
        /*005c*/ 	.byte	0x03, 0x1b
        /*005e*/ 	.short	0x00ff


	//----- nvinfo : EIATTR_EXIT_INSTR_OFFSETS
	.align		4
        /*0060*/ 	.byte	0x04, 0x1c
        /*0062*/ 	.short	(.L_21 - .L_20)


	//   ....[0]....
.L_20:
        /*0064*/ 	.word	0x00000270


	//   ....[1]....
        /*0068*/ 	.word	0x00000290


	//----- nvinfo : EIATTR_REQNTID
	.align		4
.L_21:
        /*006c*/ 	.byte	0x04, 0x10
        /*006e*/ 	.short	(.L_23 - .L_22)
.L_22:
        /*0070*/ 	.word	0x00000080
        /*0074*/ 	.word	0x00000001
        /*0078*/ 	.word	0x00000001


	//----- nvinfo : EIATTR_CBANK_PARAM_SIZE
	.align		4
.L_23:
        /*007c*/ 	.byte	0x03, 0x19
        /*007e*/ 	.short	0x0024


	//----- nvinfo : EIATTR_PARAM_CBANK
	.align		4
        /*0080*/ 	.byte	0x04, 0x0a
        /*0082*/ 	.short	(.L_25 - .L_24)
	.align		4
.L_24:
        /*0084*/ 	.word	index@(.nv.constant0.triton_poi_fused_add_convolution_relu_2)
        /*0088*/ 	.short	0x0210
        /*008a*/ 	.short	0x0024


	//----- nvinfo : EIATTR_SW_WAR
	.align		4
.L_25:
        /*008c*/ 	.byte	0x04, 0x36
        /*008e*/ 	.short	(.L_27 - .L_26)
.L_26:
        /*0090*/ 	.word	0x00000008
.L_27:


//--------------------- .nv.callgraph             --------------------------
	.section	.nv.callgraph,"",@"SHT_CUDA_CALLGRAPH"
	.align	4
	.sectionentsize	8
	.align		4
        /*0000*/ 	.word	0x00000000
	.align		4
        /*0004*/ 	.word	0xffffffff
	.align		4
        /*0008*/ 	.word	0x00000000
	.align		4
        /*000c*/ 	.word	0xfffffffe
	.align		4
        /*0010*/ 	.word	0x00000000
	.align		4
        /*0014*/ 	.word	0xfffffffd
	.align		4
        /*0018*/ 	.word	0x00000000
	.align		4
        /*001c*/ 	.word	0xfffffffc


//--------------------- .text.triton_poi_fused_add_convolution_relu_2 --------------------------
	.section	.text.triton_poi_fused_add_convolution_relu_2,"ax",@progbits
	.align	128
        .global         triton_poi_fused_add_convolution_relu_2
        .type           triton_poi_fused_add_convolution_relu_2,@function
        .size           triton_poi_fused_add_convolution_relu_2,(.L_x_1 - triton_poi_fused_add_convolution_relu_2)
        .other          triton_poi_fused_add_convolution_relu_2,@"STO_CUDA_ENTRY STV_DEFAULT"
triton_poi_fused_add_convolution_relu_2:
.text.triton_poi_fused_add_convolution_relu_2:
[----:B------:R-:W0:Y:S02]  /*0000*/  LDC R1, c[0x0][0x28] ;  /* 0x00000a00ff017b82 */ /* 0x000e240000000800 */
[----:B------:R-:W1:Y:S01]  /*0010*/  S2R R0, SR_TID.X ;  /* 0x0000000000007919 */ /* 0x000e620000002100 */
[----:B------:R-:W2:Y:S01]  /*0020*/  LDC.64 R8, c[0x0][0x210] ;  /* 0x00008400ff087b82 */ /* 0x000ea20000000a00 */
[----:B------:R-:W-:Y:S01]  /*0030*/  ULDC.64 UR4, c[0x0][0x208] ;  /* 0x0000820000047ab9 */ /* 0x000fe20000000a00 */
[----:B------:R-:W3:Y:S06]  /*0040*/  S2R R7, SR_CTAID.X ;  /* 0x0000000000077919 */ /* 0x000eec0000002500 */
[----:B------:R-:W4:Y:S08]  /*0050*/  LDC.64 R10, c[0x0][0x218] ;  /* 0x00008600ff0a7b82 */ /* 0x000f300000000a00 */
[----:B------:R-:W5:Y:S01]  /*0060*/  LDC.64 R4, c[0x0][0x220] ;  /* 0x00008800ff047b82 */ /* 0x000f620000000a00 */
[----:B-1----:R-:W-:-:S05]  /*0070*/  IMAD.SHL.U32 R0, R0, 0x2, RZ ;  /* 0x0000000200007824 */ /* 0x002fca00078e00ff */
[----:B------:R-:W-:-:S05]  /*0080*/  LOP3.LUT R0, R0, 0xfe, RZ, 0xc0, !PT ;  /* 0x000000fe00007812 */ /* 0x000fca00078ec0ff */
[----:B---3--:R-:W-:-:S04]  /*0090*/  IMAD R7, R7, 0x100, R0 ;  /* 0x0000010007077824 */ /* 0x008fc800078e0200 */
[C---:B------:R-:W-:Y:S01]  /*00a0*/  IMAD.HI R0, R7.reuse, 0x38e38e39, RZ ;  /* 0x38e38e3907007827 */ /* 0x040fe200078e02ff */
[C---:B------:R-:W-:Y:S01]  /*00b0*/  ISETP.GE.AND P2, PT, R7.reuse, 0x2400, PT ;  /* 0x000024000700780c */ /* 0x040fe20003f46270 */
[----:B------:R-:W-:Y:S02]  /*00c0*/  HFMA2.MMA R15, -RZ, RZ, 0, 0 ;  /* 0x00000000ff0f7435 */ /* 0x000fe400000001ff */
[----:B--2---:R-:W-:Y:S01]  /*00d0*/  IMAD.WIDE R8, R7, 0x4, R8 ;  /* 0x0000000407087825 */ /* 0x004fe200078e0208 */
[----:B------:R-:W-:-:S04]  /*00e0*/  SHF.R.U32.HI R3, RZ, 0x1f, R0 ;  /* 0x0000001fff037819 */ /* 0x000fc80000011600 */
[----:B------:R-:W-:-:S04]  /*00f0*/  LEA.HI.SX32 R0, R0, R3, 0x1d ;  /* 0x0000000300007211 */ /* 0x000fc800078feaff */
[----:B------:R-:W-:-:S04]  /*0100*/  SHF.R.S32.HI R3, RZ, 0x1f, R0 ;  /* 0x0000001fff037819 */ /* 0x000fc80000011400 */
[----:B------:R-:W-:-:S04]  /*0110*/  LEA.HI R3, R3, R0, RZ, 0x6 ;  /* 0x0000000003037211 */ /* 0x000fc800078f30ff */
[----:B------:R-:W-:Y:S02]  /*0120*/  LOP3.LUT R13, R3, 0xffffffc0, RZ, 0xc0, !PT ;  /* 0xffffffc0030d7812 */ /* 0x000fe400078ec0ff */
[----:B------:R-:W-:Y:S02]  /*0130*/  CS2R R2, SRZ ;  /* 0x0000000000027805 */ /* 0x000fe4000001ff00 */
[----:B------:R-:W-:Y:S01]  /*0140*/  IADD3 R13, R0, -R13, RZ ;  /* 0x8000000d000d7210 */ /* 0x000fe20007ffe0ff */
[----:B------:R-:W-:Y:S01]  /*0150*/  IMAD.MOV.U32 R0, RZ, RZ, RZ ;  /* 0x000000ffff007224 */ /* 0x000fe200078e00ff */
[----:B------:R-:W-:Y:S02]  /*0160*/  CS2R R16, SRZ ;  /* 0x0000000000107805 */ /* 0x000fe4000001ff00 */
[----:B------:R-:W2:Y:S01]  /*0170*/  @!P2 LDG.E.64 R2, desc[UR4][R8.64] ;  /* 0x000000040802a981 */ /* 0x000ea2000c1e1b00 */
[----:B-----5:R-:W-:-:S04]  /*0180*/  IMAD.WIDE R4, R7, 0x4, R4 ;  /* 0x0000000407047825 */ /* 0x020fc800078e0204 */
[----:B----4-:R-:W-:Y:S01]  /*0190*/  IMAD.WIDE R10, R13, 0x4, R10 ;  /* 0x000000040d0a7825 */ /* 0x010fe200078e020a */
[----:B------:R-:W3:Y:S01]  /*01a0*/  @!P2 LDG.E.64 R16, desc[UR4][R4.64] ;  /* 0x000000040410a981 */ /* 0x000ee2000c1e1b00 */
[----:B------:R-:W1:Y:S03]  /*01b0*/  LDC.64 R12, c[0x0][0x228] ;  /* 0x00008a00ff0c7b82 */ /* 0x000e660000000a00 */
[----:B------:R-:W2:Y:S04]  /*01c0*/  @!P2 LDG.E.EL R0, desc[UR4][R10.64] ;  /* 0x000000040a00a981 */ /* 0x000ea8000c2e1900 */
[----:B------:R-:W4:Y:S01]  /*01d0*/  @!P2 LDG.E.EL R15, desc[UR4][R10.64] ;  /* 0x000000040a0fa981 */ /* 0x000f22000c2e1900 */
[----:B--2---:R-:W-:Y:S01]  /*01e0*/  FADD R0, R0, R3 ;  /* 0x0000000300007221 */ /* 0x004fe20000000000 */
[----:B----4-:R-:W-:-:S04]  /*01f0*/  FADD R15, R15, R2 ;  /* 0x000000020f0f7221 */ /* 0x010fc80000000000 */
[C---:B---3--:R-:W-:Y:S01]  /*0200*/  FSETP.GEU.AND P1, PT, R0.reuse, -R17, PT ;  /* 0x800000110000720b */ /* 0x048fe20003f2e000 */
[----:B------:R-:W-:Y:S01]  /*0210*/  FADD R17, R0, R17 ;  /* 0x0000001100117221 */ /* 0x000fe20000000000 */
[C---:B------:R-:W-:Y:S01]  /*0220*/  FADD R0, R15.reuse, R16 ;  /* 0x000000100f007221 */ /* 0x040fe20000000000 */
[----:B------:R-:W-:Y:S01]  /*0230*/  FSETP.GEU.AND P0, PT, R15, -R16, PT ;  /* 0x800000100f00720b */ /* 0x000fe20003f0e000 */
[----:B-1----:R-:W-:Y:S02]  /*0240*/  IMAD.WIDE R2, R7, 0x4, R12 ;  /* 0x0000000407027825 */ /* 0x002fe400078e020c */
[----:B------:R-:W-:Y:S02]  /*0250*/  FSEL R17, R17, RZ, P1 ;  /* 0x000000ff11117208 */ /* 0x000fe40000800000 */
[----:B------:R-:W-:Y:S01]  /*0260*/  FSEL R16, R0, RZ, P0 ;  /* 0x000000ff00107208 */ /* 0x000fe20000000000 */
[----:B------:R-:W-:Y:S07]  /*0270*/  @P2 EXIT ;  /* 0x000000000000294d */ /* 0x000fee0003800000 */
[----:B------:R-:W-:Y:S01]  /*0280*/  STG.E.64 desc[UR4][R2.64], R16 ;  /* 0x0000001002007986 */ /* 0x000fe2000c101b04 */
[----:B------:R-:W-:Y:S05]  /*0290*/  EXIT ;  /* 0x000000000000794d */ /* 0x000fea0003800000 */
.L_x_0:
[----:B------:R-:W-:-:S00]  /*02a0*/  BRA `(.L_x_0) ;  /* 0xfffffffc00fc7947 */ /* 0x000fc0000383ffff */
[----:B------:R-:W-:-:S00]  /*02b0*/  NOP ;  /* 0x0000000000007918 */ /* 0x000fc00000000000 */
        /* <DEDUP_REMOVED lines=12> */
.L_x_1:


//--------------------- .nv.constant0.triton_poi_fused_add_convolution_relu_2 --------------------------
	.section	.nv.constant0.triton_poi_fused_add_convolution_relu_2,"a",@progbits
	.sectionflags	@""
	.align	4
.nv.constant0.triton_poi_fused_add_convolution_relu_2:
	.zero		564
